//
// Generated by NVIDIA NVVM Compiler
//
// Compiler Build ID: CL-36424714
// Cuda compilation tools, release 13.0, V13.0.88
// Based on NVVM 20.0.0
//

.version 9.0
.target sm_100
.address_size 64

	// .globl	_Z12mandelKernelffffiPiif

.visible .entry _Z12mandelKernelffffiPiif(
	.param .f32 _Z12mandelKernelffffiPiif_param_0,
	.param .f32 _Z12mandelKernelffffiPiif_param_1,
	.param .f32 _Z12mandelKernelffffiPiif_param_2,
	.param .f32 _Z12mandelKernelffffiPiif_param_3,
	.param .u32 _Z12mandelKernelffffiPiif_param_4,
	.param .u64 .ptr .align 1 _Z12mandelKernelffffiPiif_param_5,
	.param .u32 _Z12mandelKernelffffiPiif_param_6,
	.param .f32 _Z12mandelKernelffffiPiif_param_7
)
{
	.reg .pred 	%p<9>;
	.reg .b32 	%r<28>;
	.reg .b32 	%f<43>;
	.reg .b64 	%rd<11>;

	ld.param.f32 	%f20, [_Z12mandelKernelffffiPiif_param_0];
	ld.param.f32 	%f21, [_Z12mandelKernelffffiPiif_param_1];
	ld.param.f32 	%f22, [_Z12mandelKernelffffiPiif_param_2];
	ld.param.f32 	%f23, [_Z12mandelKernelffffiPiif_param_3];
	ld.param.u32 	%r7, [_Z12mandelKernelffffiPiif_param_4];
	ld.param.u64 	%rd4, [_Z12mandelKernelffffiPiif_param_5];
	ld.param.u32 	%r8, [_Z12mandelKernelffffiPiif_param_6];
	ld.param.f32 	%f24, [_Z12mandelKernelffffiPiif_param_7];
	cvta.to.global.u64 	%rd1, %rd4;
	mov.u32 	%r9, %ctaid.x;
	mov.u32 	%r10, %ntid.x;
	mov.u32 	%r11, %tid.x;
	mad.lo.s32 	%r12, %r9, %r10, %r11;
	cvt.rn.f32.u32 	%f25, %r12;
	mul.f32 	%f1, %f24, %f25;
	mov.u32 	%r13, %ctaid.y;
	mov.u32 	%r14, %ntid.y;
	mov.u32 	%r15, %tid.y;
	mad.lo.s32 	%r16, %r13, %r14, %r15;
	cvt.rn.f32.u32 	%f26, %r16;
	mul.f32 	%f2, %f24, %f26;
	setp.leu.f32 	%p1, %f24, 0f00000000;
	@%p1 bra 	$L__BB0_13;
	setp.gt.s32 	%p2, %r7, 0;
	@%p2 bra 	$L__BB0_6;
	mov.f32 	%f41, 0f00000000;
$L__BB0_3:
	add.f32 	%f29, %f2, %f41;
	cvt.rzi.s32.f32 	%r17, %f29;
	mul.lo.s32 	%r18, %r17, %r8;
	cvt.s64.s32 	%rd5, %r18;
	add.s64 	%rd3, %rd1, %rd5;
	mov.f32 	%f42, 0f00000000;
$L__BB0_4:
	add.f32 	%f30, %f1, %f42;
	cvt.rzi.s32.f32 	%r19, %f30;
	mul.wide.s32 	%rd6, %r19, 4;
	add.s64 	%rd7, %rd3, %rd6;
	mov.b32 	%r20, 0;
	st.global.u32 	[%rd7], %r20;
	add.f32 	%f42, %f42, 0f3F800000;
	setp.lt.f32 	%p3, %f42, %f24;
	@%p3 bra 	$L__BB0_4;
	add.f32 	%f41, %f41, 0f3F800000;
	setp.lt.f32 	%p4, %f41, %f24;
	@%p4 bra 	$L__BB0_3;
	bra.uni 	$L__BB0_13;
$L__BB0_6:
	neg.s32 	%r1, %r7;
	mov.f32 	%f37, 0f00000000;
$L__BB0_7:
	add.f32 	%f33, %f2, %f37;
	fma.rn.f32 	%f4, %f21, %f33, %f23;
	cvt.rzi.s32.f32 	%r21, %f33;
	mul.lo.s32 	%r22, %r21, %r8;
	cvt.s64.s32 	%rd8, %r22;
	add.s64 	%rd2, %rd1, %rd8;
	mov.f32 	%f38, 0f00000000;
$L__BB0_8:
	add.f32 	%f6, %f1, %f38;
	fma.rn.f32 	%f7, %f20, %f6, %f22;
	mov.b32 	%r26, 0;
	mov.u32 	%r25, %r1;
	mov.f32 	%f39, %f4;
	mov.f32 	%f40, %f7;
$L__BB0_9:
	mul.f32 	%f10, %f40, %f40;
	mul.f32 	%f11, %f39, %f39;
	add.f32 	%f34, %f10, %f11;
	setp.gt.f32 	%p5, %f34, 0f40800000;
	mov.u32 	%r27, %r26;
	@%p5 bra 	$L__BB0_11;
	sub.f32 	%f35, %f10, %f11;
	add.f32 	%f36, %f40, %f40;
	add.f32 	%f40, %f7, %f35;
	fma.rn.f32 	%f39, %f36, %f39, %f4;
	add.s32 	%r26, %r26, 1;
	add.s32 	%r25, %r25, 1;
	setp.ne.s32 	%p6, %r25, 0;
	mov.u32 	%r27, %r7;
	@%p6 bra 	$L__BB0_9;
$L__BB0_11:
	cvt.rzi.s32.f32 	%r24, %f6;
	mul.wide.s32 	%rd9, %r24, 4;
	add.s64 	%rd10, %rd2, %rd9;
	st.global.u32 	[%rd10], %r27;
	add.f32 	%f38, %f38, 0f3F800000;
	setp.lt.f32 	%p7, %f38, %f24;
	@%p7 bra 	$L__BB0_8;
	add.f32 	%f37, %f37, 0f3F800000;
	setp.lt.f32 	%p8, %f37, %f24;
	@%p8 bra 	$L__BB0_7;
$L__BB0_13:
	ret;

}


// ===== COMPILED SASS (sm_100) =====

	.target	sm_100

	.elftype	@"ET_EXEC"


//--------------------- .note.nv.tkinfo           --------------------------
	.section	.note.nv.tkinfo,"",@"SHT_NOTE"
	.sectionflags	@"SHF_NOTE_NV_TKINFO"
	.tkinfo
        /*0018*/ 	.word	0x00000002
        /*0030*/ 	.string	""
        /*0030*/ 	.string	"ptxas"
        /*0030*/ 	.string	"Cuda compilation tools, release 13.0, V13.0.88"
        /*0030*/ 	.string	"Build cuda_13.0.r13.0/compiler.36424714_0"
        /*0030*/ 	.string	"-arch sm_100 -m 64 "



//--------------------- .note.nv.cuinfo           --------------------------
	.section	.note.nv.cuinfo,"",@"SHT_NOTE"
	.sectionflags	@"SHF_NOTE_NV_CUINFO"
        /*0018*/ 	.short	0x0002
        /*001a*/ 	.short	0x0064
        /*001c*/ 	.short	0x0082
	.zero		2


//--------------------- .nv.info                  --------------------------
	.section	.nv.info,"",@"SHT_CUDA_INFO"
	.align	4


	//----- nvinfo : EIATTR_REGCOUNT
	.align		4
        /*0000*/ 	.byte	0x04, 0x2f
        /*0002*/ 	.short	(.L_1 - .L_0)
	.align		4
.L_0:
        /*0004*/ 	.word	index@(_Z12mandelKernelffffiPiif)
        /*0008*/ 	.word	0x00000017


	//----- nvinfo : EIATTR_FRAME_SIZE
	.align		4
.L_1:
        /*000c*/ 	.byte	0x04, 0x11
        /*000e*/ 	.short	(.L_3 - .L_2)
	.align		4
.L_2:
        /*0010*/ 	.word	index@(_Z12mandelKernelffffiPiif)
        /*0014*/ 	.word	0x00000000


	//----- nvinfo : EIATTR_MIN_STACK_SIZE
	.align		4
.L_3:
        /*0018*/ 	.byte	0x04, 0x12
        /*001a*/ 	.short	(.L_5 - .L_4)
	.align		4
.L_4:
        /*001c*/ 	.word	index@(_Z12mandelKernelffffiPiif)
        /*0020*/ 	.word	0x00000000
.L_5:


//--------------------- .nv.compat                --------------------------
	.section	.nv.compat,"",@"SHT_CUDA_COMPAT_INFO"
	.align	4
        /*0000*/ 	.byte	0x02, 0x09, 0x00, 0x00, 0x02, 0x02, 0x01, 0x00, 0x02, 0x05, 0x05, 0x00, 0x03, 0x07, 0x01, 0x01
        /*0010*/ 	.byte	0x02, 0x03, 0x00, 0x00, 0x02, 0x06, 0x01, 0x00, 0x04, 0x0b, 0x08, 0x00, 0x01, 0x00, 0x00, 0x00
        /*0020*/ 	.byte	0x00, 0x00, 0x00, 0x00


//--------------------- .nv.info._Z12mandelKernelffffiPiif --------------------------
	.section	.nv.info._Z12mandelKernelffffiPiif,"",@"SHT_CUDA_INFO"
	.sectionflags	@""
	.align	4


	//----- nvinfo : EIATTR_CUDA_API_VERSION
	.align		4
        /*0000*/ 	.byte	0x04, 0x37
        /*0002*/ 	.short	(.L_7 - .L_6)
.L_6:
        /*0004*/ 	.word	0x00000082


	//----- nvinfo : EIATTR_KPARAM_INFO
	.align		4
.L_7:
        /*0008*/ 	.byte	0x04, 0x17
        /*000a*/ 	.short	(.L_9 - .L_8)
.L_8:
        /*000c*/ 	.word	0x00000000
        /*0010*/ 	.short	0x0007
        /*0012*/ 	.short	0x0024
        /*0014*/ 	.byte	0x00, 0xf0, 0x11, 0x00


	//----- nvinfo : EIATTR_KPARAM_INFO
	.align		4
.L_9:
        /*0018*/ 	.byte	0x04, 0x17
        /*001a*/ 	.short	(.L_11 - .L_10)
.L_10:
        /*001c*/ 	.word	0x00000000
        /*0020*/ 	.short	0x0006
        /*0022*/ 	.short	0x0020
        /*0024*/ 	.byte	0x00, 0xf0, 0x11, 0x00


	//----- nvinfo : EIATTR_KPARAM_INFO
	.align		4
.L_11:
        /*0028*/ 	.byte	0x04, 0x17
        /*002a*/ 	.short	(.L_13 - .L_12)
.L_12:
        /*002c*/ 	.word	0x00000000
        /*0030*/ 	.short	0x0005
        /*0032*/ 	.short	0x0018
        /*0034*/ 	.byte	0x00, 0xf5, 0x21, 0x00


	//----- nvinfo : EIATTR_KPARAM_INFO
	.align		4
.L_13:
        /*0038*/ 	.byte	0x04, 0x17
        /*003a*/ 	.short	(.L_15 - .L_14)
.L_14:
        /*003c*/ 	.word	0x00000000
        /*0040*/ 	.short	0x0004
        /*0042*/ 	.short	0x0010
        /*0044*/ 	.byte	0x00, 0xf0, 0x11, 0x00


	//----- nvinfo : EIATTR_KPARAM_INFO
	.align		4
.L_15:
        /*0048*/ 	.byte	0x04, 0x17
        /*004a*/ 	.short	(.L_17 - .L_16)
.L_16:
        /*004c*/ 	.word	0x00000000
        /*0050*/ 	.short	0x0003
        /*0052*/ 	.short	0x000c
        /*0054*/ 	.byte	0x00, 0xf0, 0x11, 0x00


	//----- nvinfo : EIATTR_KPARAM_INFO
	.align		4
.L_17:
        /*0058*/ 	.byte	0x04, 0x17
        /*005a*/ 	.short	(.L_19 - .L_18)
.L_18:
        /*005c*/ 	.word	0x00000000
        /*0060*/ 	.short	0x0002
        /*0062*/ 	.short	0x0008
        /*0064*/ 	.byte	0x00, 0xf0, 0x11, 0x00


	//----- nvinfo : EIATTR_KPARAM_INFO
	.align		4
.L_19:
        /*0068*/ 	.byte	0x04, 0x17
        /*006a*/ 	.short	(.L_21 - .L_20)
.L_20:
        /*006c*/ 	.word	0x00000000
        /*0070*/ 	.short	0x0001
        /*0072*/ 	.short	0x0004
        /*0074*/ 	.byte	0x00, 0xf0, 0x11, 0x00


	//----- nvinfo : EIATTR_KPARAM_INFO
	.align		4
.L_21:
        /*0078*/ 	.byte	0x04, 0x17
        /*007a*/ 	.short	(.L_23 - .L_22)
.L_22:
        /*007c*/ 	.word	0x00000000
        /*0080*/ 	.short	0x0000
        /*0082*/ 	.short	0x0000
        /*0084*/ 	.byte	0x00, 0xf0, 0x11, 0x00


	//----- nvinfo : EIATTR_SPARSE_MMA_MASK
	.align		4
.L_23:
        /*0088*/ 	.byte	0x03, 0x50
        /*008a*/ 	.short	0x0000


	//----- nvinfo : EIATTR_MAXREG_COUNT
	.align		4
        /*008c*/ 	.byte	0x03, 0x1b
        /*008e*/ 	.short	0x00ff


	//----- nvinfo : EIATTR_MERCURY_ISA_VERSION
	.align		4
        /*0090*/ 	.byte	0x03, 0x5f
        /*0092*/ 	.short	0x0101


	//----- nvinfo : EIATTR_VRC_CTA_INIT_COUNT
	.align		4
        /*0094*/ 	.byte	0x02, 0x4a
	.zero		1
	.zero		1


	//----- nvinfo : EIATTR_EXIT_INSTR_OFFSETS
	.align		4
        /*0098*/ 	.byte	0x04, 0x1c
        /*009a*/ 	.short	(.L_25 - .L_24)


	//   ....[0]....
.L_24:
        /*009c*/ 	.word	0x00000090


	//   ....[1]....
        /*00a0*/ 	.word	0x000004b0


	//   ....[2]....
        /*00a4*/ 	.word	0x000007d0


	//----- nvinfo : EIATTR_CRS_STACK_SIZE
	.align		4
.L_25:
        /*00a8*/ 	.byte	0x04, 0x1e
        /*00aa*/ 	.short	(.L_27 - .L_26)
.L_26:
        /*00ac*/ 	.word	0x00000000


	//----- nvinfo : EIATTR_CBANK_PARAM_SIZE
	.align		4
.L_27:
        /*00b0*/ 	.byte	0x03, 0x19
        /*00b2*/ 	.short	0x0028


	//----- nvinfo : EIATTR_PARAM_CBANK
	.align		4
        /*00b4*/ 	.byte	0x04, 0x0a
        /*00b6*/ 	.short	(.L_29 - .L_28)
	.align		4
.L_28:
        /*00b8*/ 	.word	index@(.nv.constant0._Z12mandelKernelffffiPiif)
        /*00bc*/ 	.short	0x0380
        /*00be*/ 	.short	0x0028


	//----- nvinfo : EIATTR_SW_WAR
	.align		4
.L_29:
        /*00c0*/ 	.byte	0x04, 0x36
        /*00c2*/ 	.short	(.L_31 - .L_30)
.L_30:
        /*00c4*/ 	.word	0x00000008
.L_31:


//--------------------- .nv.callgraph             --------------------------
	.section	.nv.callgraph,"",@"SHT_CUDA_CALLGRAPH"
	.align	4
	.sectionentsize	8
	.align		4
        /*0000*/ 	.word	0x00000000
	.align		4
        /*0004*/ 	.word	0xffffffff
	.align		4
        /*0008*/ 	.word	0x00000000
	.align		4
        /*000c*/ 	.word	0xfffffffe
	.align		4
        /*0010*/ 	.word	0x00000000
	.align		4
        /*0014*/ 	.word	0xfffffffd
	.align		4
        /*0018*/ 	.word	0x00000000
	.align		4
        /*001c*/ 	.word	0xfffffffc


//--------------------- .text._Z12mandelKernelffffiPiif --------------------------
	.section	.text._Z12mandelKernelffffiPiif,"ax",@progbits
	.align	128
        .global         _Z12mandelKernelffffiPiif
        .type           _Z12mandelKernelffffiPiif,@function
        .size           _Z12mandelKernelffffiPiif,(.L_x_11 - _Z12mandelKernelffffiPiif)
        .other          _Z12mandelKernelffffiPiif,@"STO_CUDA_ENTRY STV_DEFAULT"
_Z12mandelKernelffffiPiif:
.text._Z12mandelKernelffffiPiif:
[----:B------:R-:W-:Y:S01]  /*0000*/  LDC R1, c[0x0][0x37c] ;  /* 0x0000df00ff017b82 */ /* 0x000fe20000000800 */
[----:B------:R-:W0:Y:S07]  /*0010*/  LDCU UR4, c[0x0][0x3a4] ;  /* 0x00007480ff0477ac */ /* 0x000e2e0008000800 */
[----:B------:R-:W1:Y:S01]  /*0020*/  LDC R0, c[0x0][0x360] ;  /* 0x0000d800ff007b82 */ /* 0x000e620000000800 */
[----:B------:R-:W2:Y:S01]  /*0030*/  S2R R3, SR_TID.X ;  /* 0x0000000000037919 */ /* 0x000ea20000002100 */
[----:B------:R-:W3:Y:S06]  /*0040*/  S2R R5, SR_TID.Y ;  /* 0x0000000000057919 */ /* 0x000eec0000002200 */
[----:B------:R-:W4:Y:S08]  /*0050*/  LDC R4, c[0x0][0x364] ;  /* 0x0000d900ff047b82 */ /* 0x000f300000000800 */
[----:B------:R-:W5:Y:S01]  /*0060*/  S2UR UR5, SR_CTAID.X ;  /* 0x00000000000579c3 */ /* 0x000f620000002500 */
[----:B0-----:R-:W-:-:S07]  /*0070*/  FSETP.LT.AND P0, PT, RZ, UR4, PT ;  /* 0x00000004ff007c0b */ /* 0x001fce000bf01000 */
[----:B------:R-:W0:Y:S06]  /*0080*/  S2UR UR6, SR_CTAID.Y ;  /* 0x00000000000679c3 */ /* 0x000e2c0000002600 */
[----:B0----5:R-:W-:Y:S05]  /*0090*/  @!P0 EXIT ;  /* 0x000000000000894d */ /* 0x021fea0003800000 */
[----:B------:R-:W0:Y:S01]  /*00a0*/  LDCU UR4, c[0x0][0x390] ;  /* 0x00007200ff0477ac */ /* 0x000e220008000800 */
[----:B-12---:R-:W-:Y:S02]  /*00b0*/  IMAD R0, R0, UR5, R3 ;  /* 0x0000000500007c24 */ /* 0x006fe4000f8e0203 */
[----:B---34-:R-:W-:Y:S01]  /*00c0*/  IMAD R4, R4, UR6, R5 ;  /* 0x0000000604047c24 */ /* 0x018fe2000f8e0205 */
[----:B------:R-:W1:Y:S02]  /*00d0*/  LDCU.64 UR8, c[0x0][0x358] ;  /* 0x00006b00ff0877ac */ /* 0x000e640008000a00 */
[----:B------:R-:W-:Y:S02]  /*00e0*/  I2FP.F32.U32 R0, R0 ;  /* 0x0000000000007245 */ /* 0x000fe40000201000 */
[----:B------:R-:W-:Y:S01]  /*00f0*/  I2FP.F32.U32 R4, R4 ;  /* 0x0000000400047245 */ /* 0x000fe20000201000 */
[----:B0-----:R-:W-:-:S09]  /*0100*/  UISETP.GT.AND UP0, UPT, UR4, URZ, UPT ;  /* 0x000000ff0400728c */ /* 0x001fd2000bf04270 */
[----:B-1----:R-:W-:Y:S05]  /*0110*/  BRA.U UP0, `(.L_x_0) ;  /* 0x0000000100e87547 */ /* 0x002fea000b800000 */
[----:B------:R-:W-:-:S07]  /*0120*/  HFMA2 R5, -RZ, RZ, 0, 0 ;  /* 0x00000000ff057431 */ /* 0x000fce00000001ff */
.L_x_4:
[----:B0-----:R-:W0:Y:S01]  /*0130*/  LDC.64 R2, c[0x0][0x3a0] ;  /* 0x0000e800ff027b82 */ /* 0x001e220000000a00 */
[----:B-1----:R-:W1:Y:S01]  /*0140*/  LDCU.64 UR4, c[0x0][0x398] ;  /* 0x00007300ff0477ac */ /* 0x002e620008000a00 */
[----:B------:R-:W-:Y:S02]  /*0150*/  PLOP3.LUT P0, PT, PT, PT, PT, 0x80, 0x8 ;  /* 0x000000000008781c */ /* 0x000fe40003f0f070 */
[----:B------:R-:W-:Y:S01]  /*0160*/  MOV R17, RZ ;  /* 0x000000ff00117202 */ /* 0x000fe20000000f00 */
[-C--:B0-----:R-:W-:Y:S01]  /*0170*/  FFMA R8, R4, R3.reuse, R5 ;  /* 0x0000000304087223 */ /* 0x081fe20000000005 */
[----:B------:R-:W-:Y:S01]  /*0180*/  FSETP.GT.AND P2, PT, R3, 3, PT ;  /* 0x404000000300780b */ /* 0x000fe20003f44000 */
[----:B------:R-:W-:Y:S02]  /*0190*/  FADD R5, R5, 1 ;  /* 0x3f80000005057421 */ /* 0x000fe40000000000 */
[----:B------:R-:W0:Y:S03]  /*01a0*/  F2I.TRUNC.NTZ R7, R8 ;  /* 0x0000000800077305 */ /* 0x000e26000020f100 */
[----:B------:R-:W-:Y:S01]  /*01b0*/  FSETP.GEU.AND P1, PT, R5, R3, PT ;  /* 0x000000030500720b */ /* 0x000fe20003f2e000 */
[----:B0-----:R-:W-:-:S05]  /*01c0*/  IMAD R2, R7, R2, RZ ;  /* 0x0000000207027224 */ /* 0x001fca00078e02ff */
[----:B-1----:R-:W-:-:S04]  /*01d0*/  IADD3 R6, P3, PT, R2, UR4, RZ ;  /* 0x0000000402067c10 */ /* 0x002fc8000ff7e0ff */
[----:B------:R-:W-:Y:S01]  /*01e0*/  LEA.HI.X.SX32 R7, R2, UR5, 0x1, P3 ;  /* 0x0000000502077c11 */ /* 0x000fe200098f0eff */
[----:B------:R-:W-:Y:S08]  /*01f0*/  @!P2 BRA `(.L_x_1) ;  /* 0x000000000060a947 */ /* 0x000ff00003800000 */
[----:B------:R-:W-:-:S07]  /*0200*/  FADD R20, R3, -3 ;  /* 0xc040000003147421 */ /* 0x000fce0000000000 */
.L_x_2:
[----:B------:R-:W-:Y:S01]  /*0210*/  FFMA R2, R0, R3, R17 ;  /* 0x0000000300027223 */ /* 0x000fe20000000011 */
[----:B------:R-:W-:-:S03]  /*0220*/  FADD R17, R17, 1 ;  /* 0x3f80000011117421 */ /* 0x000fc60000000000 */
[----:B--2---:R-:W0:Y:S01]  /*0230*/  F2I.TRUNC.NTZ R9, R2 ;  /* 0x0000000200097305 */ /* 0x004e22000020f100 */
[----:B------:R-:W-:Y:S01]  /*0240*/  FFMA R16, R0, R3, R17 ;  /* 0x0000000300107223 */ /* 0x000fe20000000011 */
[----:B------:R-:W-:-:S04]  /*0250*/  FADD R17, R17, 1 ;  /* 0x3f80000011117421 */ /* 0x000fc80000000000 */
[CC--:B------:R-:W-:Y:S01]  /*0260*/  FFMA R18, R0.reuse, R3.reuse, R17 ;  /* 0x0000000300127223 */ /* 0x0c0fe20000000011 */
[----:B------:R-:W-:Y:S01]  /*0270*/  FADD R17, R17, 1 ;  /* 0x3f80000011117421 */ /* 0x000fe20000000000 */
[----:B------:R-:W1:Y:S03]  /*0280*/  F2I.TRUNC.NTZ R11, R16 ;  /* 0x00000010000b7305 */ /* 0x000e66000020f100 */
[----:B------:R-:W-:Y:S01]  /*0290*/  FFMA R19, R0, R3, R17 ;  /* 0x0000000300137223 */ /* 0x000fe20000000011 */
[----:B------:R-:W-:Y:S01]  /*02a0*/  FADD R17, R17, 1 ;  /* 0x3f80000011117421 */ /* 0x000fe20000000000 */
[----:B0-----:R-:W-:-:S03]  /*02b0*/  IMAD.WIDE R8, R9, 0x4, R6 ;  /* 0x0000000409087825 */ /* 0x001fc600078e0206 */
[----:B------:R-:W0:Y:S01]  /*02c0*/  F2I.TRUNC.NTZ R13, R18 ;  /* 0x00000012000d7305 */ /* 0x000e22000020f100 */
[----:B------:R-:W-:Y:S01]  /*02d0*/  FSETP.GEU.AND P0, PT, R17, R20, PT ;  /* 0x000000141100720b */ /* 0x000fe20003f0e000 */
[----:B------:R2:W-:Y:S01]  /*02e0*/  STG.E desc[UR8][R8.64], RZ ;  /* 0x000000ff08007986 */ /* 0x0005e2000c101908 */
[----:B-1----:R-:W-:-:S05]  /*02f0*/  IMAD.WIDE R10, R11, 0x4, R6 ;  /* 0x000000040b0a7825 */ /* 0x002fca00078e0206 */
[----:B------:R-:W1:Y:S01]  /*0300*/  F2I.TRUNC.NTZ R15, R19 ;  /* 0x00000013000f7305 */ /* 0x000e62000020f100 */
[----:B------:R2:W-:Y:S01]  /*0310*/  STG.E desc[UR8][R10.64], RZ ;  /* 0x000000ff0a007986 */ /* 0x0005e2000c101908 */
[----:B0-----:R-:W-:-:S05]  /*0320*/  IMAD.WIDE R12, R13, 0x4, R6 ;  /* 0x000000040d0c7825 */ /* 0x001fca00078e0206 */
[----:B------:R2:W-:Y:S01]  /*0330*/  STG.E desc[UR8][R12.64], RZ ;  /* 0x000000ff0c007986 */ /* 0x0005e2000c101908 */
[----:B-1----:R-:W-:-:S05]  /*0340*/  IMAD.WIDE R14, R15, 0x4, R6 ;  /* 0x000000040f0e7825 */ /* 0x002fca00078e0206 */
[----:B------:R2:W-:Y:S01]  /*0350*/  STG.E desc[UR8][R14.64], RZ ;  /* 0x000000ff0e007986 */ /* 0x0005e2000c101908 */
[----:B------:R-:W-:Y:S05]  /*0360*/  @!P0 BRA `(.L_x_2) ;  /* 0xfffffffc00a88947 */ /* 0x000fea000383ffff */
[----:B------:R-:W-:-:S13]  /*0370*/  PLOP3.LUT P0, PT, PT, PT, PT, 0x8, 0x80 ;  /* 0x000000000080781c */ /* 0x000fda0003f0e170 */
.L_x_1:
[----:B--2---:R-:W-:-:S05]  /*0380*/  FADD R14, R17, 1 ;  /* 0x3f800000110e7421 */ /* 0x004fca0000000000 */
[----:B------:R-:W-:-:S13]  /*0390*/  FSETP.GEU.AND P2, PT, R14, R3, PT ;  /* 0x000000030e00720b */ /* 0x000fda0003f4e000 */
[----:B------:R-:W-:Y:S05]  /*03a0*/  @P2 BRA `(.L_x_3) ;  /* 0x0000000000282947 */ /* 0x000fea0003800000 */
[CC--:B------:R-:W-:Y:S01]  /*03b0*/  FFMA R2, R0.reuse, R3.reuse, R17 ;  /* 0x0000000300027223 */ /* 0x0c0fe20000000011 */
[----:B------:R-:W-:Y:S01]  /*03c0*/  FFMA R12, R0, R3, R14 ;  /* 0x00000003000c7223 */ /* 0x000fe2000000000e */
[----:B------:R-:W-:Y:S01]  /*03d0*/  PLOP3.LUT P0, PT, PT, PT, PT, 0x8, 0x80 ;  /* 0x000000000080781c */ /* 0x000fe20003f0e170 */
[----:B------:R-:W-:Y:S01]  /*03e0*/  FADD R17, R14, 1 ;  /* 0x3f8000000e117421 */ /* 0x000fe20000000000 */
[----:B------:R-:W0:Y:S08]  /*03f0*/  F2I.TRUNC.NTZ R9, R2 ;  /* 0x0000000200097305 */ /* 0x000e30000020f100 */
[----:B------:R-:W1:Y:S01]  /*0400*/  F2I.TRUNC.NTZ R11, R12 ;  /* 0x0000000c000b7305 */ /* 0x000e62000020f100 */
[----:B0-----:R-:W-:-:S05]  /*0410*/  IMAD.WIDE R8, R9, 0x4, R6 ;  /* 0x0000000409087825 */ /* 0x001fca00078e0206 */
[----:B------:R0:W-:Y:S01]  /*0420*/  STG.E desc[UR8][R8.64], RZ ;  /* 0x000000ff08007986 */ /* 0x0001e2000c101908 */
[----:B-1----:R-:W-:-:S05]  /*0430*/  IMAD.WIDE R10, R11, 0x4, R6 ;  /* 0x000000040b0a7825 */ /* 0x002fca00078e0206 */
[----:B------:R0:W-:Y:S02]  /*0440*/  STG.E desc[UR8][R10.64], RZ ;  /* 0x000000ff0a007986 */ /* 0x0001e4000c101908 */
.L_x_3:
[----:B------:R-:W-:-:S13]  /*0450*/  FSETP.LT.OR P0, PT, R17, R3, P0 ;  /* 0x000000031100720b */ /* 0x000fda0000701400 */
[----:B------:R-:W-:-:S06]  /*0460*/  @P0 FFMA R3, R0, R3, R17 ;  /* 0x0000000300030223 */ /* 0x000fcc0000000011 */
[----:B------:R-:W1:Y:S02]  /*0470*/  @P0 F2I.TRUNC.NTZ R3, R3 ;  /* 0x0000000300030305 */ /* 0x000e64000020f100 */
[----:B-1----:R-:W-:-:S05]  /*0480*/  @P0 IMAD.WIDE R6, R3, 0x4, R6 ;  /* 0x0000000403060825 */ /* 0x002fca00078e0206 */
[----:B------:R1:W-:Y:S01]  /*0490*/  @P0 STG.E desc[UR8][R6.64], RZ ;  /* 0x000000ff06000986 */ /* 0x0003e2000c101908 */
[----:B------:R-:W-:Y:S05]  /*04a0*/  @!P1 BRA `(.L_x_4) ;  /* 0xfffffffc00209947 */ /* 0x000fea000383ffff */
[----:B------:R-:W-:Y:S05]  /*04b0*/  EXIT ;  /* 0x000000000000794d */ /* 0x000fea0003800000 */
.L_x_0:
[----:B------:R-:W-:Y:S01]  /*04c0*/  HFMA2 R5, -RZ, RZ, 0, 0 ;  /* 0x00000000ff057431 */ /* 0x000fe200000001ff */
[----:B------:R-:W-:-:S12]  /*04d0*/  UIADD3 UR4, UPT, UPT, -UR4, URZ, URZ ;  /* 0x000000ff04047290 */ /* 0x000fd8000fffe1ff */
.L_x_9:
[----:B0-----:R-:W0:Y:S01]  /*04e0*/  LDCU.64 UR6, c[0x0][0x3a0] ;  /* 0x00007400ff0677ac */ /* 0x001e220008000a00 */
[----:B------:R-:W1:Y:S01]  /*04f0*/  LDC R7, c[0x0][0x38c] ;  /* 0x0000e300ff077b82 */ /* 0x000e620000000800 */
[----:B------:R-:W-:Y:S01]  /*0500*/  MOV R9, RZ ;  /* 0x000000ff00097202 */ /* 0x000fe20000000f00 */
[----:B------:R-:W2:Y:S01]  /*0510*/  LDCU.64 UR10, c[0x0][0x398] ;  /* 0x00007300ff0a77ac */ /* 0x000ea20008000a00 */
[----:B------:R-:W1:Y:S01]  /*0520*/  LDCU UR5, c[0x0][0x384] ;  /* 0x00007080ff0577ac */ /* 0x000e620008000800 */
[----:B0-----:R-:W-:Y:S01]  /*0530*/  FFMA R6, R4, UR7, R5 ;  /* 0x0000000704067c23 */ /* 0x001fe20008000005 */
[----:B------:R-:W-:-:S03]  /*0540*/  FADD R5, R5, 1 ;  /* 0x3f80000005057421 */ /* 0x000fc60000000000 */
[----:B------:R-:W0:Y:S02]  /*0550*/  F2I.TRUNC.NTZ R2, R6 ;  /* 0x0000000600027305 */ /* 0x000e24000020f100 */
[----:B------:R-:W-:Y:S01]  /*0560*/  FSETP.GEU.AND P0, PT, R5, UR7, PT ;  /* 0x0000000705007c0b */ /* 0x000fe2000bf0e000 */
[----:B-1----:R-:W-:Y:S01]  /*0570*/  FFMA R13, R6, UR5, R7 ;  /* 0x00000005060d7c23 */ /* 0x002fe20008000007 */
[----:B0-----:R-:W-:-:S05]  /*0580*/  IMAD R3, R2, UR6, RZ ;  /* 0x0000000602037c24 */ /* 0x001fca000f8e02ff */
[----:B--2---:R-:W-:-:S04]  /*0590*/  IADD3 R2, P1, PT, R3, UR10, RZ ;  /* 0x0000000a03027c10 */ /* 0x004fc8000ff3e0ff */
[----:B------:R-:W-:-:S09]  /*05a0*/  LEA.HI.X.SX32 R3, R3, UR11, 0x1, P1 ;  /* 0x0000000b03037c11 */ /* 0x000fd200088f0eff */
.L_x_8:
[----:B0-----:R-:W0:Y:S01]  /*05b0*/  LDC R6, c[0x0][0x388] ;  /* 0x0000e200ff067b82 */ /* 0x001e220000000800 */
[----:B------:R-:W1:Y:S01]  /*05c0*/  LDCU UR7, c[0x0][0x3a4] ;  /* 0x00007480ff0777ac */ /* 0x000e620008000800 */
[----:B------:R-:W-:Y:S01]  /*05d0*/  BSSY.RECONVERGENT B0, `(.L_x_5) ;  /* 0x000001a000007945 */ /* 0x000fe20003800200 */
[----:B------:R-:W-:Y:S01]  /*05e0*/  MOV R14, UR4 ;  /* 0x00000004000e7c02 */ /* 0x000fe20008000f00 */
[----:B------:R-:W0:Y:S01]  /*05f0*/  LDCU UR5, c[0x0][0x380] ;  /* 0x00007000ff0577ac */ /* 0x000e220008000800 */
[----:B------:R-:W-:Y:S01]  /*0600*/  MOV R7, R13 ;  /* 0x0000000d00077202 */ /* 0x000fe20000000f00 */
[----:B------:R-:W2:Y:S01]  /*0610*/  LDCU UR6, c[0x0][0x390] ;  /* 0x00007200ff0677ac */ /* 0x000ea20008000800 */
[----:B-1----:R-:W-:Y:S01]  /*0620*/  FFMA R15, R0, UR7, R9 ;  /* 0x00000007000f7c23 */ /* 0x002fe20008000009 */
[----:B------:R-:W-:-:S03]  /*0630*/  FADD R9, R9, 1 ;  /* 0x3f80000009097421 */ /* 0x000fc60000000000 */
[----:B0-----:R-:W-:Y:S01]  /*0640*/  FFMA R17, R15, UR5, R6 ;  /* 0x000000050f117c23 */ /* 0x001fe20008000006 */
[----:B------:R-:W-:Y:S01]  /*0650*/  HFMA2 R6, -RZ, RZ, 0, 0 ;  /* 0x00000000ff067431 */ /* 0x000fe200000001ff */
[----:B------:R-:W-:-:S03]  /*0660*/  FSETP.GEU.AND P2, PT, R9, UR7, PT ;  /* 0x0000000709007c0b */ /* 0x000fc6000bf4e000 */
[----:B--2---:R-:W-:-:S10]  /*0670*/  MOV R8, R17 ;  /* 0x0000001100087202 */ /* 0x004fd40000000f00 */
.L_x_7:
[----:B------:R-:W-:Y:S01]  /*0680*/  FMUL R12, R8, R8 ;  /* 0x00000008080c7220 */ /* 0x000fe20000400000 */
[----:B------:R-:W-:Y:S01]  /*0690*/  FMUL R19, R7, R7 ;  /* 0x0000000707137220 */ /* 0x000fe20000400000 */
[----:B------:R-:W-:-:S03]  /*06a0*/  MOV R11, R6 ;  /* 0x00000006000b7202 */ /* 0x000fc60000000f00 */
[----:B------:R-:W-:-:S05]  /*06b0*/  FADD R10, R12, R19 ;  /* 0x000000130c0a7221 */ /* 0x000fca0000000000 */
[----:B------:R-:W-:-:S13]  /*06c0*/  FSETP.GT.AND P1, PT, R10, 4, PT ;  /* 0x408000000a00780b */ /* 0x000fda0003f24000 */
[----:B------:R-:W-:Y:S05]  /*06d0*/  @P1 BRA `(.L_x_6) ;  /* 0x0000000000241947 */ /* 0x000fea0003800000 */
[----:B------:R-:W-:Y:S01]  /*06e0*/  IADD3 R14, PT, PT, R14, 0x1, RZ ;  /* 0x000000010e0e7810 */ /* 0x000fe20007ffe0ff */
[----:B------:R-:W-:Y:S01]  /*06f0*/  FADD R10, R8, R8 ;  /* 0x00000008080a7221 */ /* 0x000fe20000000000 */
[----:B------:R-:W-:Y:S01]  /*0700*/  FADD R8, R12, -R19 ;  /* 0x800000130c087221 */ /* 0x000fe20000000000 */
[----:B------:R-:W-:Y:S02]  /*0710*/  IADD3 R6, PT, PT, R6, 0x1, RZ ;  /* 0x0000000106067810 */ /* 0x000fe40007ffe0ff */
[----:B------:R-:W-:Y:S01]  /*0720*/  ISETP.NE.AND P1, PT, R14, RZ, PT ;  /* 0x000000ff0e00720c */ /* 0x000fe20003f25270 */
[----:B------:R-:W-:Y:S01]  /*0730*/  FFMA R7, R10, R7, R13 ;  /* 0x000000070a077223 */ /* 0x000fe2000000000d */
[----:B------:R-:W-:-:S11]  /*0740*/  FADD R8, R17, R8 ;  /* 0x0000000811087221 */ /* 0x000fd60000000000 */
[----:B------:R-:W-:Y:S05]  /*0750*/  @P1 BRA `(.L_x_7) ;  /* 0xfffffffc00c81947 */ /* 0x000fea000383ffff */
[----:B------:R-:W-:-:S07]  /*0760*/  MOV R11, UR6 ;  /* 0x00000006000b7c02 */ /* 0x000fce0008000f00 */
.L_x_6:
[----:B------:R-:W-:Y:S05]  /*0770*/  BSYNC.RECONVERGENT B0 ;  /* 0x0000000000007941 */ /* 0x000fea0003800200 */
.L_x_5:
[----:B------:R-:W0:Y:S02]  /*0780*/  F2I.TRUNC.NTZ R7, R15 ;  /* 0x0000000f00077305 */ /* 0x000e24000020f100 */
[----:B0-----:R-:W-:-:S05]  /*0790*/  IMAD.WIDE R6, R7, 0x4, R2 ;  /* 0x0000000407067825 */ /* 0x001fca00078e0202 */
[----:B------:R0:W-:Y:S01]  /*07a0*/  STG.E desc[UR8][R6.64], R11 ;  /* 0x0000000b06007986 */ /* 0x0001e2000c101908 */
[----:B------:R-:W-:Y:S05]  /*07b0*/  @!P2 BRA `(.L_x_8) ;  /* 0xfffffffc007ca947 */ /* 0x000fea000383ffff */
[----:B------:R-:W-:Y:S05]  /*07c0*/  @!P0 BRA `(.L_x_9) ;  /* 0xfffffffc00448947 */ /* 0x000fea000383ffff */
[----:B------:R-:W-:Y:S05]  /*07d0*/  EXIT ;  /* 0x000000000000794d */ /* 0x000fea0003800000 */
.L_x_10:
[----:B------:R-:W-:-:S00]  /*07e0*/  BRA `(.L_x_10) ;  /* 0xfffffffc00fc7947 */ /* 0x000fc0000383ffff */
[----:B------:R-:W-:-:S00]  /*07f0*/  NOP ;  /* 0x0000000000007918 */ /* 0x000fc00000000000 */
        /* <DEDUP_REMOVED lines=8> */
.L_x_11:


//--------------------- .nv.shared.reserved.0     --------------------------
	.section	.nv.shared.reserved.0,"aw",@nobits
	.weak		__nv_reservedSMEM_offset_0_alias
	.size		__nv_reservedSMEM_offset_0_alias, 0, 64
	.other		__nv_reservedSMEM_offset_0_alias,@"STO_CUDA_RESERVED_SHARED STV_DEFAULT"
__nv_reservedSMEM_offset_0_alias:
	.zero		0
	.zero		64


//--------------------- .nv.constant0._Z12mandelKernelffffiPiif --------------------------
	.section	.nv.constant0._Z12mandelKernelffffiPiif,"a",@progbits
	.sectionflags	@""
	.align	4
.nv.constant0._Z12mandelKernelffffiPiif:
	.zero		936


//--------------------- SYMBOLS --------------------------

	.type		.nv.reservedSmem.offset0,@object
	.size		.nv.reservedSmem.offset0,0x4
